	.headerflags	@"EF_CUDA_TEXMODE_UNIFIED EF_CUDA_64BIT_ADDRESS EF_CUDA_ACCELERATORS EF_CUDA_SM90 EF_CUDA_VIRTUAL_SM(EF_CUDA_SM90)"
	.elftype	@"ET_EXEC"


//--------------------- .nv.info                  --------------------------
	.section	.nv.info,"",@"SHT_CUDA_INFO"
	.align	4


	//----- nvinfo : EIATTR_REGCOUNT
	.align		4
        /*0000*/ 	.byte	0x04, 0x2f
        /*0002*/ 	.short	(.L_1 - .L_0)
	.align		4
.L_0:
        /*0004*/ 	.word	index@(triton_poi_fused__softmax_1)
        /*0008*/ 	.word	0x00000014


	//----- nvinfo : EIATTR_MIN_STACK_SIZE
	.align		4
.L_1:
        /*000c*/ 	.byte	0x04, 0x12
        /*000e*/ 	.short	(.L_3 - .L_2)
	.align		4
.L_2:
        /*0010*/ 	.word	index@(triton_poi_fused__softmax_1)
        /*0014*/ 	.word	0x00000000


	//----- nvinfo : EIATTR_FRAME_SIZE
	.align		4
.L_3:
        /*0018*/ 	.byte	0x04, 0x11
        /*001a*/ 	.short	(.L_5 - .L_4)
	.align		4
.L_4:
        /*001c*/ 	.word	index@(triton_poi_fused__softmax_1)
        /*0020*/ 	.word	0x00000000


	//----- nvinfo : EIATTR_MIN_STACK_SIZE
	.align		4
.L_5:
        /*0024*/ 	.byte	0x04, 0x12
        /*0026*/ 	.short	(.L_7 - .L_6)
	.align		4
.L_6:
        /*0028*/ 	.word	index@(triton_poi_fused__softmax_1)
        /*002c*/ 	.word	0x00000000
.L_7:


//--------------------- .nv.info.triton_poi_fused__softmax_1 --------------------------
	.section	.nv.info.triton_poi_fused__softmax_1,"",@"SHT_CUDA_INFO"
	.sectionflags	@""
	.align	4


	//----- nvinfo : EIATTR_CUDA_API_VERSION
	.align		4
        /*0000*/ 	.byte	0x04, 0x37
        /*0002*/ 	.short	(.L_9 - .L_8)
.L_8:
        /*0004*/ 	.word	0x0000007c


	//----- nvinfo : EIATTR_KPARAM_INFO
	.align		4
.L_9:
        /*0008*/ 	.byte	0x04, 0x17
        /*000a*/ 	.short	(.L_11 - .L_10)
.L_10:
        /*000c*/ 	.word	0x00000000
        /*0010*/ 	.short	0x0002
        /*0012*/ 	.short	0x0010
        /*0014*/ 	.byte	0x00, 0xf0, 0x11, 0x00


	//----- nvinfo : EIATTR_KPARAM_INFO
	.align		4
.L_11:
        /*0018*/ 	.byte	0x04, 0x17
        /*001a*/ 	.short	(.L_13 - .L_12)
.L_12:
        /*001c*/ 	.word	0x00000000
        /*0020*/ 	.short	0x0001
        /*0022*/ 	.short	0x0008
        /*0024*/ 	.byte	0x00, 0xf4, 0x21, 0x00


	//----- nvinfo : EIATTR_KPARAM_INFO
	.align		4
.L_13:
        /*0028*/ 	.byte	0x04, 0x17
        /*002a*/ 	.short	(.L_15 - .L_14)
.L_14:
        /*002c*/ 	.word	0x00000000
        /*0030*/ 	.short	0x0000
        /*0032*/ 	.short	0x0000
        /*0034*/ 	.byte	0x00, 0xf4, 0x21, 0x00


	//----- nvinfo : EIATTR_SPARSE_MMA_MASK
	.align		4
.L_15:
        /*0038*/ 	.byte	0x03, 0x50
        /*003a*/ 	.short	0x0000


	//----- nvinfo : EIATTR_MAXREG_COUNT
	.align		4
        /*003c*/ 	.byte	0x03, 0x1b
        /*003e*/ 	.short	0x00ff


	//----- nvinfo : EIATTR_EXIT_INSTR_OFFSETS
	.align		4
        /*0040*/ 	.byte	0x04, 0x1c
        /*0042*/ 	.short	(.L_17 - .L_16)


	//   ....[0]....
.L_16:
        /*0044*/ 	.word	0x00000310


	//   ....[1]....
        /*0048*/ 	.word	0x00000330


	//----- nvinfo : EIATTR_REQNTID
	.align		4
.L_17:
        /*004c*/ 	.byte	0x04, 0x10
        /*004e*/ 	.short	(.L_19 - .L_18)
.L_18:
        /*0050*/ 	.word	0x00000080
        /*0054*/ 	.word	0x00000001
        /*0058*/ 	.word	0x00000001


	//----- nvinfo : EIATTR_CBANK_PARAM_SIZE
	.align		4
.L_19:
        /*005c*/ 	.byte	0x03, 0x19
        /*005e*/ 	.short	0x0014


	//----- nvinfo : EIATTR_PARAM_CBANK
	.align		4
        /*0060*/ 	.byte	0x04, 0x0a
        /*0062*/ 	.short	(.L_21 - .L_20)
	.align		4
.L_20:
        /*0064*/ 	.word	index@(.nv.constant0.triton_poi_fused__softmax_1)
        /*0068*/ 	.short	0x0210
        /*006a*/ 	.short	0x0014


	//----- nvinfo : EIATTR_SW_WAR
	.align		4
.L_21:
        /*006c*/ 	.byte	0x04, 0x36
        /*006e*/ 	.short	(.L_23 - .L_22)
.L_22:
        /*0070*/ 	.word	0x00000008
.L_23:


//--------------------- .nv.callgraph             --------------------------
	.section	.nv.callgraph,"",@"SHT_CUDA_CALLGRAPH"
	.align	4
	.sectionentsize	8
	.align		4
        /*0000*/ 	.word	0x00000000
	.align		4
        /*0004*/ 	.word	0xffffffff
	.align		4
        /*0008*/ 	.word	0x00000000
	.align		4
        /*000c*/ 	.word	0xfffffffe
	.align		4
        /*0010*/ 	.word	0x00000000
	.align		4
        /*0014*/ 	.word	0xfffffffd
	.align		4
        /*0018*/ 	.word	0x00000000
	.align		4
        /*001c*/ 	.word	0xfffffffc


//--------------------- .text.triton_poi_fused__softmax_1 --------------------------
	.section	.text.triton_poi_fused__softmax_1,"ax",@progbits
	.align	128
        .global         triton_poi_fused__softmax_1
        .type           triton_poi_fused__softmax_1,@function
        .size           triton_poi_fused__softmax_1,(.L_x_1 - triton_poi_fused__softmax_1)
        .other          triton_poi_fused__softmax_1,@"STO_CUDA_ENTRY STV_DEFAULT"
triton_poi_fused__softmax_1:
.text.triton_poi_fused__softmax_1:
[----:B------:R-:W0:Y:S02]  /*0000*/  LDC R1, c[0x0][0x28] ;  /* 0x00000a00ff017b82 */ /* 0x000e240000000800 */
[----:B------:R-:W1:Y:S01]  /*0010*/  S2R R5, SR_TID.X ;  /* 0x0000000000057919 */ /* 0x000e620000002100 */
[----:B------:R-:W2:Y:S01]  /*0020*/  LDC.64 R2, c[0x0][0x210] ;  /* 0x00008400ff027b82 */ /* 0x000ea20000000a00 */
[----:B------:R-:W-:Y:S01]  /*0030*/  IMAD.MOV.U32 R17, RZ, RZ, RZ ;  /* 0x000000ffff117224 */ /* 0x000fe200078e00ff */
[----:B------:R-:W-:Y:S01]  /*0040*/  ULDC.64 UR4, c[0x0][0x208] ;  /* 0x0000820000047ab9 */ /* 0x000fe20000000a00 */
[----:B------:R-:W3:Y:S01]  /*0050*/  S2R R0, SR_CTAID.X ;  /* 0x0000000000007919 */ /* 0x000ee20000002500 */
[----:B-1----:R-:W-:Y:S02]  /*0060*/  LOP3.LUT R5, R5, 0x7f, RZ, 0xc0, !PT ;  /* 0x0000007f05057812 */ /* 0x002fe400078ec0ff */
[----:B---3--:R-:W-:-:S03]  /*0070*/  SHF.R.S32.HI R4, RZ, 0x18, R0 ;  /* 0x00000018ff047819 */ /* 0x008fc60000011400 */
[----:B------:R-:W-:Y:S01]  /*0080*/  IMAD R5, R0, 0x80, R5 ;  /* 0x0000008000057824 */ /* 0x000fe200078e0205 */
[----:B------:R-:W-:-:S04]  /*0090*/  SGXT R0, R4, 0x1 ;  /* 0x000000010400781a */ /* 0x000fc80000000200 */
[----:B------:R-:W-:Y:S02]  /*00a0*/  ISETP.GE.AND P0, PT, R5, 0x100, PT ;  /* 0x000001000500780c */ /* 0x000fe40003f06270 */
[CC--:B------:R-:W-:Y:S02]  /*00b0*/  LEA.HI R4, R0.reuse, R5.reuse, RZ, 0x4 ;  /* 0x0000000500047211 */ /* 0x0c0fe400078f20ff */
[----:B------:R-:W-:Y:S02]  /*00c0*/  LEA.HI R0, R0, R5, RZ, 0x6 ;  /* 0x0000000500007211 */ /* 0x000fe400078f30ff */
[----:B------:R-:W-:Y:S02]  /*00d0*/  LOP3.LUT R4, R4, 0xfffffff0, RZ, 0xc0, !PT ;  /* 0xfffffff004047812 */ /* 0x000fe400078ec0ff */
[----:B------:R-:W-:-:S04]  /*00e0*/  LOP3.LUT R0, R0, 0xffffffc0, RZ, 0xc0, !PT ;  /* 0xffffffc000007812 */ /* 0x000fc800078ec0ff */
[----:B------:R-:W-:-:S05]  /*00f0*/  IADD3 R13, R0, R5, -R4 ;  /* 0x00000005000d7210 */ /* 0x000fca0007ffe804 */
[----:B--2---:R-:W-:-:S04]  /*0100*/  IMAD.WIDE R6, R13, 0x4, R2 ;  /* 0x000000040d067825 */ /* 0x004fc800078e0202 */
[----:B------:R-:W-:Y:S01]  /*0110*/  VIADD R9, R13, 0x10 ;  /* 0x000000100d097836 */ /* 0x000fe20000000000 */
[----:B------:R-:W2:Y:S01]  /*0120*/  @!P0 LDG.E.EL R17, desc[UR4][R6.64] ;  /* 0x0000000406118981 */ /* 0x000ea2000c2e1900 */
[----:B------:R-:W-:Y:S02]  /*0130*/  IMAD.MOV.U32 R4, RZ, RZ, RZ ;  /* 0x000000ffff047224 */ /* 0x000fe400078e00ff */
[----:B------:R-:W-:Y:S01]  /*0140*/  IMAD.WIDE R8, R9, 0x4, R2 ;  /* 0x0000000409087825 */ /* 0x000fe200078e0202 */
[----:B------:R-:W-:-:S03]  /*0150*/  CS2R R14, SRZ ;  /* 0x00000000000e7805 */ /* 0x000fc6000001ff00 */
[----:B------:R-:W-:Y:S01]  /*0160*/  VIADD R11, R13, 0x20 ;  /* 0x000000200d0b7836 */ /* 0x000fe20000000000 */
[----:B------:R-:W3:Y:S03]  /*0170*/  @!P0 LDG.E.EL R4, desc[UR4][R8.64] ;  /* 0x0000000408048981 */ /* 0x000ee6000c2e1900 */
[----:B------:R-:W-:-:S05]  /*0180*/  IMAD.WIDE R10, R11, 0x4, R2 ;  /* 0x000000040b0a7825 */ /* 0x000fca00078e0202 */
[----:B------:R-:W4:Y:S01]  /*0190*/  @!P0 LDG.E.EL R14, desc[UR4][R10.64] ;  /* 0x000000040a0e8981 */ /* 0x000f22000c2e1900 */
[----:B------:R-:W-:-:S04]  /*01a0*/  VIADD R13, R13, 0x30 ;  /* 0x000000300d0d7836 */ /* 0x000fc80000000000 */
[----:B------:R-:W-:-:S05]  /*01b0*/  IMAD.WIDE R12, R13, 0x4, R2 ;  /* 0x000000040d0c7825 */ /* 0x000fca00078e0202 */
[----:B------:R-:W5:Y:S01]  /*01c0*/  @!P0 LDG.E.EL R15, desc[UR4][R12.64] ;  /* 0x000000040c0f8981 */ /* 0x000f62000c2e1900 */
[----:B------:R-:W-:Y:S02]  /*01d0*/  IMAD.MOV.U32 R0, RZ, RZ, RZ ;  /* 0x000000ffff007224 */ /* 0x000fe400078e00ff */
[----:B------:R-:W-:-:S05]  /*01e0*/  IMAD.WIDE R2, R5, 0x4, R2 ;  /* 0x0000000405027825 */ /* 0x000fca00078e0202 */
[----:B------:R1:W5:Y:S02]  /*01f0*/  @!P0 LDG.E R0, desc[UR4][R2.64] ;  /* 0x0000000402008981 */ /* 0x000364000c1e1900 */
[----:B-1----:R-:W1:Y:S02]  /*0200*/  LDC.64 R2, c[0x0][0x218] ;  /* 0x00008600ff027b82 */ /* 0x002e640000000a00 */
[----:B-1----:R-:W-:Y:S01]  /*0210*/  IMAD.WIDE R2, R5, 0x4, R2 ;  /* 0x0000000405027825 */ /* 0x002fe200078e0202 */
[C---:B--2---:R-:W-:Y:S02]  /*0220*/  FSETP.NAN.AND P2, PT, R17.reuse, R17, PT ;  /* 0x000000111100720b */ /* 0x044fe40003f48000 */
[----:B---3--:R-:W-:-:S11]  /*0230*/  FSETP.GT.AND P1, PT, R17, R4, PT ;  /* 0x000000041100720b */ /* 0x008fd60003f24000 */
[----:B------:R-:W-:-:S04]  /*0240*/  @!P2 FSEL R17, R17, R4, P1 ;  /* 0x000000041111a208 */ /* 0x000fc80000800000 */
[C---:B----4-:R-:W-:Y:S02]  /*0250*/  FSETP.GT.AND P1, PT, R17.reuse, R14, PT ;  /* 0x0000000e1100720b */ /* 0x050fe40003f24000 */
[----:B------:R-:W-:-:S11]  /*0260*/  FSETP.NAN.AND P2, PT, R17, R17, PT ;  /* 0x000000111100720b */ /* 0x000fd60003f48000 */
[----:B------:R-:W-:-:S04]  /*0270*/  @!P1 FSEL R17, R17, R14, P2 ;  /* 0x0000000e11119208 */ /* 0x000fc80001000000 */
[C---:B-----5:R-:W-:Y:S02]  /*0280*/  FSETP.GT.AND P1, PT, R17.reuse, R15, PT ;  /* 0x0000000f1100720b */ /* 0x060fe40003f24000 */
[----:B------:R-:W-:-:S11]  /*0290*/  FSETP.NAN.AND P2, PT, R17, R17, PT ;  /* 0x000000111100720b */ /* 0x000fd60003f48000 */
[----:B------:R-:W-:-:S05]  /*02a0*/  @!P1 FSEL R17, R17, R15, P2 ;  /* 0x0000000f11119208 */ /* 0x000fca0001000000 */
[----:B------:R-:W-:-:S04]  /*02b0*/  FADD R0, -R17, R0 ;  /* 0x0000000011007221 */ /* 0x000fc80000000100 */
[----:B------:R-:W-:-:S05]  /*02c0*/  FMUL R0, R0, 1.4426950216293334961 ;  /* 0x3fb8aa3b00007820 */ /* 0x000fca0000400000 */
[----:B------:R-:W-:-:S13]  /*02d0*/  FSETP.GEU.AND P1, PT, R0, -126, PT ;  /* 0xc2fc00000000780b */ /* 0x000fda0003f2e000 */
[----:B------:R-:W-:-:S04]  /*02e0*/  @!P1 FMUL R0, R0, 0.5 ;  /* 0x3f00000000009820 */ /* 0x000fc80000400000 */
[----:B------:R-:W1:Y:S02]  /*02f0*/  MUFU.EX2 R7, R0 ;  /* 0x0000000000077308 */ /* 0x000e640000000800 */
[----:B-1----:R-:W-:Y:S01]  /*0300*/  @!P1 FMUL R7, R7, R7 ;  /* 0x0000000707079220 */ /* 0x002fe20000400000 */
[----:B------:R-:W-:Y:S06]  /*0310*/  @P0 EXIT ;  /* 0x000000000000094d */ /* 0x000fec0003800000 */
[----:B------:R-:W-:Y:S01]  /*0320*/  STG.E desc[UR4][R2.64], R7 ;  /* 0x0000000702007986 */ /* 0x000fe2000c101904 */
[----:B------:R-:W-:Y:S05]  /*0330*/  EXIT ;  /* 0x000000000000794d */ /* 0x000fea0003800000 */
.L_x_0:
[----:B------:R-:W-:-:S00]  /*0340*/  BRA `(.L_x_0) ;  /* 0xfffffffc00fc7947 */ /* 0x000fc0000383ffff */
[----:B------:R-:W-:-:S00]  /*0350*/  NOP ;  /* 0x0000000000007918 */ /* 0x000fc00000000000 */
        /* <DEDUP_REMOVED lines=10> */
.L_x_1:


//--------------------- .nv.constant0.triton_poi_fused__softmax_1 --------------------------
	.section	.nv.constant0.triton_poi_fused__softmax_1,"a",@progbits
	.sectionflags	@""
	.align	4
.nv.constant0.triton_poi_fused__softmax_1:
	.zero		548
